//
// Generated by NVIDIA NVVM Compiler
//
// Compiler Build ID: CL-36424714
// Cuda compilation tools, release 13.0, V13.0.88
// Based on NVVM 20.0.0
//

.version 9.0
.target sm_100
.address_size 64

	// .globl	_Z17blockReduceMinMaxPiiiiP4int2
// _ZZ17blockReduceMinMaxPiiiiP4int2E7warpAns has been demoted

.visible .entry _Z17blockReduceMinMaxPiiiiP4int2(
	.param .u64 .ptr .align 1 _Z17blockReduceMinMaxPiiiiP4int2_param_0,
	.param .u32 _Z17blockReduceMinMaxPiiiiP4int2_param_1,
	.param .u32 _Z17blockReduceMinMaxPiiiiP4int2_param_2,
	.param .u32 _Z17blockReduceMinMaxPiiiiP4int2_param_3,
	.param .u64 .ptr .align 1 _Z17blockReduceMinMaxPiiiiP4int2_param_4
)
{
	.reg .pred 	%p<25>;
	.reg .b32 	%r<76>;
	.reg .b64 	%rd<9>;
	// demoted variable
	.shared .align 8 .b8 _ZZ17blockReduceMinMaxPiiiiP4int2E7warpAns[256];
	ld.param.u64 	%rd2, [_Z17blockReduceMinMaxPiiiiP4int2_param_0];
	ld.param.u64 	%rd1, [_Z17blockReduceMinMaxPiiiiP4int2_param_4];
	cvta.to.global.u64 	%rd3, %rd2;
	mov.u32 	%r13, %tid.z;
	mov.u32 	%r14, %ntid.y;
	mov.u32 	%r15, %ntid.x;
	mov.u32 	%r16, %tid.y;
	mov.u32 	%r17, %tid.x;
	mad.lo.s32 	%r18, %r13, %r14, %r16;
	mad.lo.s32 	%r1, %r18, %r15, %r17;
	and.b32  	%r2, %r1, 31;
	mov.u32 	%r19, %ctaid.z;
	mov.u32 	%r20, %nctaid.y;
	mov.u32 	%r21, %nctaid.x;
	mov.u32 	%r22, %ctaid.y;
	mov.u32 	%r23, %ctaid.x;
	mad.lo.s32 	%r24, %r19, %r20, %r22;
	mad.lo.s32 	%r3, %r24, %r21, %r23;
	mul.lo.s32 	%r25, %r15, %r14;
	mov.u32 	%r26, %ntid.z;
	mul.lo.s32 	%r4, %r25, %r26;
	mad.lo.s32 	%r27, %r3, %r4, %r1;
	mul.wide.s32 	%rd4, %r27, 4;
	add.s64 	%rd5, %rd3, %rd4;
	ld.global.u32 	%r28, [%rd5];
	shfl.sync.down.b32	%r29|%p1, %r28, 16, 31, -1;
	max.s32 	%r30, %r28, %r29;
	shfl.sync.down.b32	%r31|%p2, %r28, 16, 31, -1;
	min.s32 	%r32, %r28, %r31;
	shfl.sync.down.b32	%r33|%p3, %r30, 8, 31, -1;
	max.s32 	%r34, %r30, %r33;
	shfl.sync.down.b32	%r35|%p4, %r32, 8, 31, -1;
	min.s32 	%r36, %r32, %r35;
	shfl.sync.down.b32	%r37|%p5, %r34, 4, 31, -1;
	max.s32 	%r38, %r34, %r37;
	shfl.sync.down.b32	%r39|%p6, %r36, 4, 31, -1;
	min.s32 	%r40, %r36, %r39;
	shfl.sync.down.b32	%r41|%p7, %r38, 2, 31, -1;
	max.s32 	%r42, %r38, %r41;
	shfl.sync.down.b32	%r43|%p8, %r40, 2, 31, -1;
	min.s32 	%r44, %r40, %r43;
	shfl.sync.down.b32	%r45|%p9, %r42, 1, 31, -1;
	max.s32 	%r5, %r42, %r45;
	shfl.sync.down.b32	%r46|%p10, %r44, 1, 31, -1;
	min.s32 	%r6, %r44, %r46;
	setp.ne.s32 	%p11, %r2, 0;
	@%p11 bra 	$L__BB0_2;
	shr.u32 	%r47, %r1, 2;
	mov.u32 	%r48, _ZZ17blockReduceMinMaxPiiiiP4int2E7warpAns;
	add.s32 	%r49, %r48, %r47;
	st.shared.v2.u32 	[%r49], {%r5, %r6};
$L__BB0_2:
	bar.sync 	0;
	shr.u32 	%r52, %r4, 5;
	setp.ge.u32 	%p12, %r1, %r52;
	mov.b32 	%r75, 0;
	mov.b32 	%r74, 1000000001;
	@%p12 bra 	$L__BB0_4;
	shl.b32 	%r53, %r2, 3;
	mov.u32 	%r54, _ZZ17blockReduceMinMaxPiiiiP4int2E7warpAns;
	add.s32 	%r55, %r54, %r53;
	ld.shared.v2.u32 	{%r75, %r74}, [%r55];
$L__BB0_4:
	setp.gt.u32 	%p13, %r1, 31;
	@%p13 bra 	$L__BB0_7;
	shfl.sync.down.b32	%r56|%p14, %r75, 16, 31, -1;
	max.s32 	%r57, %r75, %r56;
	shfl.sync.down.b32	%r58|%p15, %r74, 16, 31, -1;
	min.s32 	%r59, %r74, %r58;
	shfl.sync.down.b32	%r60|%p16, %r57, 8, 31, -1;
	max.s32 	%r61, %r57, %r60;
	shfl.sync.down.b32	%r62|%p17, %r59, 8, 31, -1;
	min.s32 	%r63, %r59, %r62;
	shfl.sync.down.b32	%r64|%p18, %r61, 4, 31, -1;
	max.s32 	%r65, %r61, %r64;
	shfl.sync.down.b32	%r66|%p19, %r63, 4, 31, -1;
	min.s32 	%r67, %r63, %r66;
	shfl.sync.down.b32	%r68|%p20, %r65, 2, 31, -1;
	max.s32 	%r69, %r65, %r68;
	shfl.sync.down.b32	%r70|%p21, %r67, 2, 31, -1;
	min.s32 	%r71, %r67, %r70;
	shfl.sync.down.b32	%r72|%p22, %r69, 1, 31, -1;
	max.s32 	%r11, %r69, %r72;
	shfl.sync.down.b32	%r73|%p23, %r71, 1, 31, -1;
	min.s32 	%r12, %r71, %r73;
	setp.ne.s32 	%p24, %r1, 0;
	@%p24 bra 	$L__BB0_7;
	cvta.to.global.u64 	%rd6, %rd1;
	mul.wide.s32 	%rd7, %r3, 8;
	add.s64 	%rd8, %rd6, %rd7;
	st.global.v2.u32 	[%rd8], {%r11, %r12};
$L__BB0_7:
	ret;

}


// ===== COMPILED SASS (sm_100) =====

	.target	sm_100

	.elftype	@"ET_EXEC"


//--------------------- .note.nv.tkinfo           --------------------------
	.section	.note.nv.tkinfo,"",@"SHT_NOTE"
	.sectionflags	@"SHF_NOTE_NV_TKINFO"
	.tkinfo
        /*0018*/ 	.word	0x00000002
        /*0030*/ 	.string	""
        /*0030*/ 	.string	"ptxas"
        /*0030*/ 	.string	"Cuda compilation tools, release 13.0, V13.0.88"
        /*0030*/ 	.string	"Build cuda_13.0.r13.0/compiler.36424714_0"
        /*0030*/ 	.string	"-arch sm_100 -m 64 "



//--------------------- .note.nv.cuinfo           --------------------------
	.section	.note.nv.cuinfo,"",@"SHT_NOTE"
	.sectionflags	@"SHF_NOTE_NV_CUINFO"
        /*0018*/ 	.short	0x0002
        /*001a*/ 	.short	0x0064
        /*001c*/ 	.short	0x0082
	.zero		2


//--------------------- .nv.info                  --------------------------
	.section	.nv.info,"",@"SHT_CUDA_INFO"
	.align	4


	//----- nvinfo : EIATTR_REGCOUNT
	.align		4
        /*0000*/ 	.byte	0x04, 0x2f
        /*0002*/ 	.short	(.L_1 - .L_0)
	.align		4
.L_0:
        /*0004*/ 	.word	index@(_Z17blockReduceMinMaxPiiiiP4int2)
        /*0008*/ 	.word	0x00000010


	//----- nvinfo : EIATTR_FRAME_SIZE
	.align		4
.L_1:
        /*000c*/ 	.byte	0x04, 0x11
        /*000e*/ 	.short	(.L_3 - .L_2)
	.align		4
.L_2:
        /*0010*/ 	.word	index@(_Z17blockReduceMinMaxPiiiiP4int2)
        /*0014*/ 	.word	0x00000000


	//----- nvinfo : EIATTR_MIN_STACK_SIZE
	.align		4
.L_3:
        /*0018*/ 	.byte	0x04, 0x12
        /*001a*/ 	.short	(.L_5 - .L_4)
	.align		4
.L_4:
        /*001c*/ 	.word	index@(_Z17blockReduceMinMaxPiiiiP4int2)
        /*0020*/ 	.word	0x00000000
.L_5:


//--------------------- .nv.compat                --------------------------
	.section	.nv.compat,"",@"SHT_CUDA_COMPAT_INFO"
	.align	4
        /*0000*/ 	.byte	0x02, 0x09, 0x00, 0x00, 0x02, 0x02, 0x01, 0x00, 0x02, 0x05, 0x05, 0x00, 0x03, 0x07, 0x01, 0x01
        /*0010*/ 	.byte	0x02, 0x03, 0x00, 0x00, 0x02, 0x06, 0x01, 0x00, 0x04, 0x0b, 0x08, 0x00, 0x09, 0x00, 0x00, 0x00
        /*0020*/ 	.byte	0x00, 0x00, 0x00, 0x00


//--------------------- .nv.info._Z17blockReduceMinMaxPiiiiP4int2 --------------------------
	.section	.nv.info._Z17blockReduceMinMaxPiiiiP4int2,"",@"SHT_CUDA_INFO"
	.sectionflags	@""
	.align	4


	//----- nvinfo : EIATTR_CUDA_API_VERSION
	.align		4
        /*0000*/ 	.byte	0x04, 0x37
        /*0002*/ 	.short	(.L_7 - .L_6)
.L_6:
        /*0004*/ 	.word	0x00000082


	//----- nvinfo : EIATTR_KPARAM_INFO
	.align		4
.L_7:
        /*0008*/ 	.byte	0x04, 0x17
        /*000a*/ 	.short	(.L_9 - .L_8)
.L_8:
        /*000c*/ 	.word	0x00000000
        /*0010*/ 	.short	0x0004
        /*0012*/ 	.short	0x0018
        /*0014*/ 	.byte	0x00, 0xf5, 0x21, 0x00


	//----- nvinfo : EIATTR_KPARAM_INFO
	.align		4
.L_9:
        /*0018*/ 	.byte	0x04, 0x17
        /*001a*/ 	.short	(.L_11 - .L_10)
.L_10:
        /*001c*/ 	.word	0x00000000
        /*0020*/ 	.short	0x0003
        /*0022*/ 	.short	0x0010
        /*0024*/ 	.byte	0x00, 0xf0, 0x11, 0x00


	//----- nvinfo : EIATTR_KPARAM_INFO
	.align		4
.L_11:
        /*0028*/ 	.byte	0x04, 0x17
        /*002a*/ 	.short	(.L_13 - .L_12)
.L_12:
        /*002c*/ 	.word	0x00000000
        /*0030*/ 	.short	0x0002
        /*0032*/ 	.short	0x000c
        /*0034*/ 	.byte	0x00, 0xf0, 0x11, 0x00


	//----- nvinfo : EIATTR_KPARAM_INFO
	.align		4
.L_13:
        /*0038*/ 	.byte	0x04, 0x17
        /*003a*/ 	.short	(.L_15 - .L_14)
.L_14:
        /*003c*/ 	.word	0x00000000
        /*0040*/ 	.short	0x0001
        /*0042*/ 	.short	0x0008
        /*0044*/ 	.byte	0x00, 0xf0, 0x11, 0x00


	//----- nvinfo : EIATTR_KPARAM_INFO
	.align		4
.L_15:
        /*0048*/ 	.byte	0x04, 0x17
        /*004a*/ 	.short	(.L_17 - .L_16)
.L_16:
        /*004c*/ 	.word	0x00000000
        /*0050*/ 	.short	0x0000
        /*0052*/ 	.short	0x0000
        /*0054*/ 	.byte	0x00, 0xf5, 0x21, 0x00


	//----- nvinfo : EIATTR_SPARSE_MMA_MASK
	.align		4
.L_17:
        /*0058*/ 	.byte	0x03, 0x50
        /*005a*/ 	.short	0x0000


	//----- nvinfo : EIATTR_MAXREG_COUNT
	.align		4
        /*005c*/ 	.byte	0x03, 0x1b
        /*005e*/ 	.short	0x00ff


	//----- nvinfo : EIATTR_NUM_BARRIERS
	.align		4
        /*0060*/ 	.byte	0x02, 0x4c
        /*0062*/ 	.byte	0x01
	.zero		1


	//----- nvinfo : EIATTR_MERCURY_ISA_VERSION
	.align		4
        /*0064*/ 	.byte	0x03, 0x5f
        /*0066*/ 	.short	0x0101


	//----- nvinfo : EIATTR_COOP_GROUP_MASK_REGIDS
	.align		4
        /*0068*/ 	.byte	0x04, 0x29
        /*006a*/ 	.short	(.L_19 - .L_18)


	//   ....[0]....
.L_18:
        /*006c*/ 	.word	0xffffffff


	//   ....[1]....
        /*0070*/ 	.word	0xffffffff


	//   ....[2]....
        /*0074*/ 	.word	0xffffffff


	//   ....[3]....
        /*0078*/ 	.word	0xffffffff


	//   ....[4]....
        /*007c*/ 	.word	0xffffffff


	//   ....[5]....
        /*0080*/ 	.word	0xffffffff


	//   ....[6]....
        /*0084*/ 	.word	0xffffffff


	//   ....[7]....
        /*0088*/ 	.word	0xffffffff


	//   ....[8]....
        /*008c*/ 	.word	0xffffffff


	//   ....[9]....
        /*0090*/ 	.word	0xffffffff


	//   ....[10]....
        /*0094*/ 	.word	0xffffffff


	//   ....[11]....
        /*0098*/ 	.word	0xffffffff


	//   ....[12]....
        /*009c*/ 	.word	0xffffffff


	//   ....[13]....
        /*00a0*/ 	.word	0xffffffff


	//   ....[14]....
        /*00a4*/ 	.word	0xffffffff


	//   ....[15]....
        /*00a8*/ 	.word	0xffffffff


	//   ....[16]....
        /*00ac*/ 	.word	0xffffffff


	//   ....[17]....
        /*00b0*/ 	.word	0xffffffff


	//   ....[18]....
        /*00b4*/ 	.word	0xffffffff


	//----- nvinfo : EIATTR_COOP_GROUP_INSTR_OFFSETS
	.align		4
.L_19:
        /*00b8*/ 	.byte	0x04, 0x28
        /*00ba*/ 	.short	(.L_21 - .L_20)


	//   ....[0]....
.L_20:
        /*00bc*/ 	.word	0x000001a0


	//   ....[1]....
        /*00c0*/ 	.word	0x000001d0


	//   ....[2]....
        /*00c4*/ 	.word	0x000001e0


	//   ....[3]....
        /*00c8*/ 	.word	0x00000220


	//   ....[4]....
        /*00cc*/ 	.word	0x00000230


	//   ....[5]....
        /*00d0*/ 	.word	0x00000280


	//   ....[6]....
        /*00d4*/ 	.word	0x000002a0


	//   ....[7]....
        /*00d8*/ 	.word	0x000002f0


	//   ....[8]....
        /*00dc*/ 	.word	0x00000310


	//   ....[9]....
        /*00e0*/ 	.word	0x000003c0


	//   ....[10]....
        /*00e4*/ 	.word	0x000003e0


	//   ....[11]....
        /*00e8*/ 	.word	0x00000410


	//   ....[12]....
        /*00ec*/ 	.word	0x00000420


	//   ....[13]....
        /*00f0*/ 	.word	0x00000450


	//   ....[14]....
        /*00f4*/ 	.word	0x00000460


	//   ....[15]....
        /*00f8*/ 	.word	0x00000490


	//   ....[16]....
        /*00fc*/ 	.word	0x000004a0


	//   ....[17]....
        /*0100*/ 	.word	0x000004d0


	//   ....[18]....
        /*0104*/ 	.word	0x000004e0


	//----- nvinfo : EIATTR_VRC_CTA_INIT_COUNT
	.align		4
.L_21:
        /*0108*/ 	.byte	0x02, 0x4a
	.zero		1
	.zero		1


	//----- nvinfo : EIATTR_EXIT_INSTR_OFFSETS
	.align		4
        /*010c*/ 	.byte	0x04, 0x1c
        /*010e*/ 	.short	(.L_23 - .L_22)


	//   ....[0]....
.L_22:
        /*0110*/ 	.word	0x000003b0


	//   ....[1]....
        /*0114*/ 	.word	0x000004f0


	//   ....[2]....
        /*0118*/ 	.word	0x00000550


	//----- nvinfo : EIATTR_CBANK_PARAM_SIZE
	.align		4
.L_23:
        /*011c*/ 	.byte	0x03, 0x19
        /*011e*/ 	.short	0x0020


	//----- nvinfo : EIATTR_PARAM_CBANK
	.align		4
        /*0120*/ 	.byte	0x04, 0x0a
        /*0122*/ 	.short	(.L_25 - .L_24)
	.align		4
.L_24:
        /*0124*/ 	.word	index@(.nv.constant0._Z17blockReduceMinMaxPiiiiP4int2)
        /*0128*/ 	.short	0x0380
        /*012a*/ 	.short	0x0020


	//----- nvinfo : EIATTR_SW_WAR
	.align		4
.L_25:
        /*012c*/ 	.byte	0x04, 0x36
        /*012e*/ 	.short	(.L_27 - .L_26)
.L_26:
        /*0130*/ 	.word	0x00000008
.L_27:


//--------------------- .nv.callgraph             --------------------------
	.section	.nv.callgraph,"",@"SHT_CUDA_CALLGRAPH"
	.align	4
	.sectionentsize	8
	.align		4
        /*0000*/ 	.word	0x00000000
	.align		4
        /*0004*/ 	.word	0xffffffff
	.align		4
        /*0008*/ 	.word	0x00000000
	.align		4
        /*000c*/ 	.word	0xfffffffe
	.align		4
        /*0010*/ 	.word	0x00000000
	.align		4
        /*0014*/ 	.word	0xfffffffd
	.align		4
        /*0018*/ 	.word	0x00000000
	.align		4
        /*001c*/ 	.word	0xfffffffc


//--------------------- .text._Z17blockReduceMinMaxPiiiiP4int2 --------------------------
	.section	.text._Z17blockReduceMinMaxPiiiiP4int2,"ax",@progbits
	.align	128
        .global         _Z17blockReduceMinMaxPiiiiP4int2
        .type           _Z17blockReduceMinMaxPiiiiP4int2,@function
        .size           _Z17blockReduceMinMaxPiiiiP4int2,(.L_x_1 - _Z17blockReduceMinMaxPiiiiP4int2)
        .other          _Z17blockReduceMinMaxPiiiiP4int2,@"STO_CUDA_ENTRY STV_DEFAULT"
_Z17blockReduceMinMaxPiiiiP4int2:
.text._Z17blockReduceMinMaxPiiiiP4int2:
[----:B------:R-:W-:Y:S01]  /*0000*/  LDC R1, c[0x0][0x37c] ;  /* 0x0000df00ff017b82 */ /* 0x000fe20000000800 */
[----:B------:R-:W0:Y:S07]  /*0010*/  S2R R3, SR_TID.Z ;  /* 0x0000000000037919 */ /* 0x000e2e0000002300 */
[----:B------:R-:W-:Y:S01]  /*0020*/  S2UR UR4, SR_CTAID.Z ;  /* 0x00000000000479c3 */ /* 0x000fe20000002700 */
[----:B------:R-:W1:Y:S01]  /*0030*/  LDCU UR9, c[0x0][0x364] ;  /* 0x00006c80ff0977ac */ /* 0x000e620008000800 */
[----:B------:R-:W0:Y:S01]  /*0040*/  S2R R0, SR_TID.Y ;  /* 0x0000000000007919 */ /* 0x000e220000002200 */
[----:B------:R-:W1:Y:S01]  /*0050*/  LDCU UR10, c[0x0][0x360] ;  /* 0x00006c00ff0a77ac */ /* 0x000e620008000800 */
[----:B------:R-:W2:Y:S04]  /*0060*/  S2R R2, SR_TID.X ;  /* 0x0000000000027919 */ /* 0x000ea80000002100 */
[----:B------:R-:W3:Y:S01]  /*0070*/  S2UR UR7, SR_CTAID.Y ;  /* 0x00000000000779c3 */ /* 0x000ee20000002600 */
[----:B------:R-:W3:Y:S01]  /*0080*/  LDCU UR6, c[0x0][0x374] ;  /* 0x00006e80ff0677ac */ /* 0x000ee20008000800 */
[----:B------:R-:W4:Y:S06]  /*0090*/  S2R R7, SR_CTAID.X ;  /* 0x0000000000077919 */ /* 0x000f2c0000002500 */
[----:B------:R-:W4:Y:S01]  /*00a0*/  LDC R6, c[0x0][0x370] ;  /* 0x0000dc00ff067b82 */ /* 0x000f220000000800 */
[----:B------:R-:W5:Y:S01]  /*00b0*/  LDCU UR8, c[0x0][0x368] ;  /* 0x00006d00ff0877ac */ /* 0x000f620008000800 */
[----:B-1----:R-:W-:-:S06]  /*00c0*/  UIMAD UR5, UR9, UR10, URZ ;  /* 0x0000000a090572a4 */ /* 0x002fcc000f8e02ff */
[----:B------:R-:W1:Y:S01]  /*00d0*/  LDC.64 R4, c[0x0][0x380] ;  /* 0x0000e000ff047b82 */ /* 0x000e620000000a00 */
[----:B---3--:R-:W-:Y:S01]  /*00e0*/  UIMAD UR4, UR4, UR6, UR7 ;  /* 0x00000006040472a4 */ /* 0x008fe2000f8e0207 */
[----:B------:R-:W3:Y:S01]  /*00f0*/  LDCU.64 UR6, c[0x0][0x358] ;  /* 0x00006b00ff0677ac */ /* 0x000ee20008000a00 */
[----:B0-----:R-:W-:Y:S01]  /*0100*/  IMAD R3, R3, UR9, R0 ;  /* 0x0000000903037c24 */ /* 0x001fe2000f8e0200 */
[----:B-----5:R-:W-:-:S03]  /*0110*/  UIMAD UR5, UR5, UR8, URZ ;  /* 0x00000008050572a4 */ /* 0x020fc6000f8e02ff */
[----:B--2---:R-:W-:Y:S02]  /*0120*/  IMAD R3, R3, UR10, R2 ;  /* 0x0000000a03037c24 */ /* 0x004fe4000f8e0202 */
[----:B----4-:R-:W-:-:S04]  /*0130*/  IMAD R0, R6, UR4, R7 ;  /* 0x0000000406007c24 */ /* 0x010fc8000f8e0207 */
[----:B------:R-:W-:-:S04]  /*0140*/  IMAD R7, R0, UR5, R3 ;  /* 0x0000000500077c24 */ /* 0x000fc8000f8e0203 */
[----:B-1----:R-:W-:-:S06]  /*0150*/  IMAD.WIDE R4, R7, 0x4, R4 ;  /* 0x0000000407047825 */ /* 0x002fcc00078e0204 */
[----:B---3--:R-:W2:Y:S01]  /*0160*/  LDG.E R4, desc[UR6][R4.64] ;  /* 0x0000000604047981 */ /* 0x008ea2000c1e1900 */
[----:B------:R-:W-:-:S06]  /*0170*/  USHF.R.U32.HI UR5, URZ, 0x5, UR5 ;  /* 0x00000005ff057899 */ /* 0x000fcc0008011605 */
[----:B------:R-:W-:-:S13]  /*0180*/  ISETP.GE.U32.AND P1, PT, R3, UR5, PT ;  /* 0x0000000503007c0c */ /* 0x000fda000bf26070 */
[----:B------:R-:W0:Y:S01]  /*0190*/  @!P1 S2R R10, SR_CgaCtaId ;  /* 0x00000000000a9919 */ /* 0x000e220000008800 */
[----:B--2---:R-:W1:Y:S02]  /*01a0*/  SHFL.DOWN PT, R7, R4, 0x10, 0x1f ;  /* 0x0a001f0004077f89 */ /* 0x004e6400000e0000 */
[CC--:B-1----:R-:W-:Y:S02]  /*01b0*/  VIMNMX R2, PT, PT, R4.reuse, R7.reuse, PT ;  /* 0x0000000704027248 */ /* 0x0c2fe40003fe0100 */
[----:B------:R-:W-:-:S03]  /*01c0*/  VIMNMX R7, PT, PT, R4, R7, !PT ;  /* 0x0000000704077248 */ /* 0x000fc60007fe0100 */
[----:B------:R-:W1:Y:S04]  /*01d0*/  SHFL.DOWN PT, R9, R2, 0x8, 0x1f ;  /* 0x09001f0002097f89 */ /* 0x000e6800000e0000 */
[----:B------:R-:W2:Y:S01]  /*01e0*/  SHFL.DOWN PT, R6, R7, 0x8, 0x1f ;  /* 0x09001f0007067f89 */ /* 0x000ea200000e0000 */
[----:B-1----:R-:W-:Y:S02]  /*01f0*/  VIMNMX R9, PT, PT, R2, R9, PT ;  /* 0x0000000902097248 */ /* 0x002fe40003fe0100 */
[----:B------:R-:W-:Y:S02]  /*0200*/  LOP3.LUT P0, R2, R3, 0x1f, RZ, 0xc0, !PT ;  /* 0x0000001f03027812 */ /* 0x000fe4000780c0ff */
[----:B--2---:R-:W-:Y:S01]  /*0210*/  VIMNMX R6, PT, PT, R7, R6, !PT ;  /* 0x0000000607067248 */ /* 0x004fe20007fe0100 */
[----:B------:R-:W1:Y:S04]  /*0220*/  SHFL.DOWN PT, R8, R9, 0x4, 0x1f ;  /* 0x08801f0009087f89 */ /* 0x000e6800000e0000 */
[----:B------:R-:W2:Y:S06]  /*0230*/  SHFL.DOWN PT, R11, R6, 0x4, 0x1f ;  /* 0x08801f00060b7f89 */ /* 0x000eac00000e0000 */
[----:B------:R-:W3:Y:S01]  /*0240*/  @!P0 S2R R13, SR_CgaCtaId ;  /* 0x00000000000d8919 */ /* 0x000ee20000008800 */
[----:B-1----:R-:W-:-:S02]  /*0250*/  VIMNMX R8, PT, PT, R9, R8, PT ;  /* 0x0000000809087248 */ /* 0x002fc40003fe0100 */
[----:B------:R-:W-:Y:S02]  /*0260*/  @!P1 MOV R9, 0x400 ;  /* 0x0000040000099802 */ /* 0x000fe40000000f00 */
[----:B--2---:R-:W-:Y:S01]  /*0270*/  VIMNMX R11, PT, PT, R6, R11, !PT ;  /* 0x0000000b060b7248 */ /* 0x004fe20007fe0100 */
[----:B------:R-:W1:Y:S01]  /*0280*/  SHFL.DOWN PT, R5, R8, 0x2, 0x1f ;  /* 0x08401f0008057f89 */ /* 0x000e6200000e0000 */
[----:B0-----:R-:W-:-:S03]  /*0290*/  @!P1 LEA R9, R10, R9, 0x18 ;  /* 0x000000090a099211 */ /* 0x001fc600078ec0ff */
[----:B------:R-:W0:Y:S02]  /*02a0*/  SHFL.DOWN PT, R4, R11, 0x2, 0x1f ;  /* 0x08401f000b047f89 */ /* 0x000e2400000e0000 */
[----:B------:R-:W-:Y:S01]  /*02b0*/  @!P1 IMAD R2, R2, 0x8, R9 ;  /* 0x0000000802029824 */ /* 0x000fe200078e0209 */
[----:B-1----:R-:W-:Y:S02]  /*02c0*/  VIMNMX R5, PT, PT, R8, R5, PT ;  /* 0x0000000508057248 */ /* 0x002fe40003fe0100 */
[----:B------:R-:W-:Y:S02]  /*02d0*/  @!P0 MOV R8, 0x400 ;  /* 0x0000040000088802 */ /* 0x000fe40000000f00 */
[----:B0-----:R-:W-:Y:S01]  /*02e0*/  VIMNMX R4, PT, PT, R11, R4, !PT ;  /* 0x000000040b047248 */ /* 0x001fe20007fe0100 */
[----:B------:R-:W0:Y:S01]  /*02f0*/  SHFL.DOWN PT, R6, R5, 0x1, 0x1f ;  /* 0x08201f0005067f89 */ /* 0x000e2200000e0000 */
[----:B---3--:R-:W-:-:S03]  /*0300*/  @!P0 LEA R10, R13, R8, 0x18 ;  /* 0x000000080d0a8211 */ /* 0x008fc600078ec0ff */
[----:B------:R-:W1:Y:S01]  /*0310*/  SHFL.DOWN PT, R7, R4, 0x1, 0x1f ;  /* 0x08201f0004077f89 */ /* 0x000e6200000e0000 */
[----:B------:R-:W-:Y:S02]  /*0320*/  @!P0 LEA.HI R10, R3, R10, RZ, 0x1e ;  /* 0x0000000a030a8211 */ /* 0x000fe400078ff0ff */
[----:B0-----:R-:W-:Y:S01]  /*0330*/  VIMNMX R9, PT, PT, R5, R6, PT ;  /* 0x0000000605097248 */ /* 0x001fe20003fe0100 */
[----:B------:R-:W-:Y:S01]  /*0340*/  IMAD.MOV.U32 R6, RZ, RZ, RZ ;  /* 0x000000ffff067224 */ /* 0x000fe200078e00ff */
[----:B-1----:R-:W-:Y:S01]  /*0350*/  VIMNMX R8, PT, PT, R4, R7, !PT ;  /* 0x0000000704087248 */ /* 0x002fe20007fe0100 */
[----:B------:R-:W-:-:S04]  /*0360*/  IMAD.MOV.U32 R7, RZ, RZ, 0x3b9aca01 ;  /* 0x3b9aca01ff077424 */ /* 0x000fc800078e00ff */
[----:B------:R0:W-:Y:S01]  /*0370*/  @!P0 STS.64 [R10], R8 ;  /* 0x000000080a008388 */ /* 0x0001e20000000a00 */
[----:B------:R-:W-:Y:S01]  /*0380*/  BAR.SYNC.DEFER_BLOCKING 0x0 ;  /* 0x0000000000007b1d */ /* 0x000fe20000010000 */
[----:B------:R-:W-:-:S05]  /*0390*/  ISETP.GT.U32.AND P0, PT, R3, 0x1f, PT ;  /* 0x0000001f0300780c */ /* 0x000fca0003f04070 */
[----:B------:R0:W1:Y:S08]  /*03a0*/  @!P1 LDS.64 R6, [R2] ;  /* 0x0000000002069984 */ /* 0x0000700000000a00 */
[----:B0-----:R-:W-:Y:S05]  /*03b0*/  @P0 EXIT ;  /* 0x000000000000094d */ /* 0x001fea0003800000 */
[----:B-1----:R-:W0:Y:S01]  /*03c0*/  SHFL.DOWN PT, R5, R6, 0x10, 0x1f ;  /* 0x0a001f0006057f89 */ /* 0x002e2200000e0000 */
[----:B------:R-:W-:-:S03]  /*03d0*/  ISETP.NE.AND P0, PT, R3, RZ, PT ;  /* 0x000000ff0300720c */ /* 0x000fc60003f05270 */
[----:B------:R-:W1:Y:S01]  /*03e0*/  SHFL.DOWN PT, R2, R7, 0x10, 0x1f ;  /* 0x0a001f0007027f89 */ /* 0x000e6200000e0000 */
[----:B0-----:R-:W-:Y:S02]  /*03f0*/  VIMNMX R5, PT, PT, R5, R6, !PT ;  /* 0x0000000605057248 */ /* 0x001fe40007fe0100 */
[----:B-1----:R-:W-:-:S03]  /*0400*/  VIMNMX R2, PT, PT, R2, R7, PT ;  /* 0x0000000702027248 */ /* 0x002fc60003fe0100 */
[----:B------:R-:W0:Y:S04]  /*0410*/  SHFL.DOWN PT, R4, R5, 0x8, 0x1f ;  /* 0x09001f0005047f89 */ /* 0x000e2800000e0000 */
        /* <DEDUP_REMOVED lines=11> */
[----:B------:R0:W1:Y:S04]  /*04d0*/  SHFL.DOWN PT, R5, R6, 0x1, 0x1f ;  /* 0x08201f0006057f89 */ /* 0x00006800000e0000 */
[----:B------:R0:W2:Y:S01]  /*04e0*/  SHFL.DOWN PT, R10, R7, 0x1, 0x1f ;  /* 0x08201f00070a7f89 */ /* 0x0000a200000e0000 */
[----:B------:R-:W-:Y:S05]  /*04f0*/  @P0 EXIT ;  /* 0x000000000000094d */ /* 0x000fea0003800000 */
[----:B------:R-:W3:Y:S01]  /*0500*/  LDC.64 R2, c[0x0][0x398] ;  /* 0x0000e600ff027b82 */ /* 0x000ee20000000a00 */
[----:B01----:R-:W-:Y:S02]  /*0510*/  VIMNMX R6, PT, PT, R6, R5, !PT ;  /* 0x0000000506067248 */ /* 0x003fe40007fe0100 */
[----:B--2---:R-:W-:Y:S01]  /*0520*/  VIMNMX R7, PT, PT, R7, R10, PT ;  /* 0x0000000a07077248 */ /* 0x004fe20003fe0100 */
[----:B---3--:R-:W-:-:S05]  /*0530*/  IMAD.WIDE R2, R0, 0x8, R2 ;  /* 0x0000000800027825 */ /* 0x008fca00078e0202 */
[----:B------:R-:W-:Y:S01]  /*0540*/  STG.E.64 desc[UR6][R2.64], R6 ;  /* 0x0000000602007986 */ /* 0x000fe2000c101b06 */
[----:B------:R-:W-:Y:S05]  /*0550*/  EXIT ;  /* 0x000000000000794d */ /* 0x000fea0003800000 */
.L_x_0:
[----:B------:R-:W-:-:S00]  /*0560*/  BRA `(.L_x_0) ;  /* 0xfffffffc00fc7947 */ /* 0x000fc0000383ffff */
[----:B------:R-:W-:-:S00]  /*0570*/  NOP ;  /* 0x0000000000007918 */ /* 0x000fc00000000000 */
        /* <DEDUP_REMOVED lines=8> */
.L_x_1:


//--------------------- .nv.shared._Z17blockReduceMinMaxPiiiiP4int2 --------------------------
	.section	.nv.shared._Z17blockReduceMinMaxPiiiiP4int2,"aw",@nobits
	.sectionflags	@""
	.align	8
.nv.shared._Z17blockReduceMinMaxPiiiiP4int2:
	.zero		1280


//--------------------- .nv.shared.reserved.0     --------------------------
	.section	.nv.shared.reserved.0,"aw",@nobits
	.weak		__nv_reservedSMEM_offset_0_alias
	.size		__nv_reservedSMEM_offset_0_alias, 0, 64
	.other		__nv_reservedSMEM_offset_0_alias,@"STO_CUDA_RESERVED_SHARED STV_DEFAULT"
__nv_reservedSMEM_offset_0_alias:
	.zero		0
	.zero		64


//--------------------- .nv.constant0._Z17blockReduceMinMaxPiiiiP4int2 --------------------------
	.section	.nv.constant0._Z17blockReduceMinMaxPiiiiP4int2,"a",@progbits
	.sectionflags	@""
	.align	4
.nv.constant0._Z17blockReduceMinMaxPiiiiP4int2:
	.zero		928


//--------------------- SYMBOLS --------------------------

	.type		.nv.reservedSmem.offset0,@object
	.size		.nv.reservedSmem.offset0,0x4
	.type		.nv.reservedSmem.cap,@object
	.size		.nv.reservedSmem.cap,0x4
